//
// Generated by NVIDIA NVVM Compiler
//
// Compiler Build ID: CL-36424714
// Cuda compilation tools, release 13.0, V13.0.88
// Based on NVVM 20.0.0
//

.version 9.0
.target sm_100
.address_size 64

	// .globl	_Z8moveLeftPf

.visible .entry _Z8moveLeftPf(
	.param .u64 .ptr .align 1 _Z8moveLeftPf_param_0
)
{
	.reg .b32 	%r<5>;
	.reg .b32 	%f<3>;
	.reg .b64 	%rd<5>;
	.reg .b64 	%fd<3>;

	ld.param.u64 	%rd1, [_Z8moveLeftPf_param_0];
	cvta.to.global.u64 	%rd2, %rd1;
	mov.u32 	%r1, %tid.y;
	mov.u32 	%r2, %ntid.x;
	mov.u32 	%r3, %tid.x;
	mad.lo.s32 	%r4, %r1, %r2, %r3;
	mul.wide.u32 	%rd3, %r4, 4;
	add.s64 	%rd4, %rd2, %rd3;
	ld.global.f32 	%f1, [%rd4];
	cvt.f64.f32 	%fd1, %f1;
	add.f64 	%fd2, %fd1, 0d3F74E3BCD35A8588;
	cvt.rn.f32.f64 	%f2, %fd2;
	st.global.f32 	[%rd4], %f2;
	ret;

}


// ===== COMPILED SASS (sm_100) =====

	.target	sm_100

	.elftype	@"ET_EXEC"


//--------------------- .note.nv.tkinfo           --------------------------
	.section	.note.nv.tkinfo,"",@"SHT_NOTE"
	.sectionflags	@"SHF_NOTE_NV_TKINFO"
	.tkinfo
        /*0018*/ 	.word	0x00000002
        /*0030*/ 	.string	""
        /*0030*/ 	.string	"ptxas"
        /*0030*/ 	.string	"Cuda compilation tools, release 13.0, V13.0.88"
        /*0030*/ 	.string	"Build cuda_13.0.r13.0/compiler.36424714_0"
        /*0030*/ 	.string	"-arch sm_100 -m 64 "



//--------------------- .note.nv.cuinfo           --------------------------
	.section	.note.nv.cuinfo,"",@"SHT_NOTE"
	.sectionflags	@"SHF_NOTE_NV_CUINFO"
        /*0018*/ 	.short	0x0002
        /*001a*/ 	.short	0x0064
        /*001c*/ 	.short	0x0082
	.zero		2


//--------------------- .nv.info                  --------------------------
	.section	.nv.info,"",@"SHT_CUDA_INFO"
	.align	4


	//----- nvinfo : EIATTR_REGCOUNT
	.align		4
        /*0000*/ 	.byte	0x04, 0x2f
        /*0002*/ 	.short	(.L_1 - .L_0)
	.align		4
.L_0:
        /*0004*/ 	.word	index@(_Z8moveLeftPf)
        /*0008*/ 	.word	0x00000008


	//----- nvinfo : EIATTR_FRAME_SIZE
	.align		4
.L_1:
        /*000c*/ 	.byte	0x04, 0x11
        /*000e*/ 	.short	(.L_3 - .L_2)
	.align		4
.L_2:
        /*0010*/ 	.word	index@(_Z8moveLeftPf)
        /*0014*/ 	.word	0x00000000


	//----- nvinfo : EIATTR_MIN_STACK_SIZE
	.align		4
.L_3:
        /*0018*/ 	.byte	0x04, 0x12
        /*001a*/ 	.short	(.L_5 - .L_4)
	.align		4
.L_4:
        /*001c*/ 	.word	index@(_Z8moveLeftPf)
        /*0020*/ 	.word	0x00000000
.L_5:


//--------------------- .nv.compat                --------------------------
	.section	.nv.compat,"",@"SHT_CUDA_COMPAT_INFO"
	.align	4
        /*0000*/ 	.byte	0x02, 0x09, 0x00, 0x00, 0x02, 0x02, 0x01, 0x00, 0x02, 0x05, 0x05, 0x00, 0x03, 0x07, 0x01, 0x01
        /*0010*/ 	.byte	0x02, 0x03, 0x00, 0x00, 0x02, 0x06, 0x01, 0x00, 0x04, 0x0b, 0x08, 0x00, 0x01, 0x00, 0x00, 0x00
        /*0020*/ 	.byte	0x00, 0x00, 0x00, 0x00


//--------------------- .nv.info._Z8moveLeftPf    --------------------------
	.section	.nv.info._Z8moveLeftPf,"",@"SHT_CUDA_INFO"
	.sectionflags	@""
	.align	4


	//----- nvinfo : EIATTR_CUDA_API_VERSION
	.align		4
        /*0000*/ 	.byte	0x04, 0x37
        /*0002*/ 	.short	(.L_7 - .L_6)
.L_6:
        /*0004*/ 	.word	0x00000082


	//----- nvinfo : EIATTR_KPARAM_INFO
	.align		4
.L_7:
        /*0008*/ 	.byte	0x04, 0x17
        /*000a*/ 	.short	(.L_9 - .L_8)
.L_8:
        /*000c*/ 	.word	0x00000000
        /*0010*/ 	.short	0x0000
        /*0012*/ 	.short	0x0000
        /*0014*/ 	.byte	0x00, 0xf5, 0x21, 0x00


	//----- nvinfo : EIATTR_SPARSE_MMA_MASK
	.align		4
.L_9:
        /*0018*/ 	.byte	0x03, 0x50
        /*001a*/ 	.short	0x0000


	//----- nvinfo : EIATTR_MAXREG_COUNT
	.align		4
        /*001c*/ 	.byte	0x03, 0x1b
        /*001e*/ 	.short	0x00ff


	//----- nvinfo : EIATTR_MERCURY_ISA_VERSION
	.align		4
        /*0020*/ 	.byte	0x03, 0x5f
        /*0022*/ 	.short	0x0101


	//----- nvinfo : EIATTR_VRC_CTA_INIT_COUNT
	.align		4
        /*0024*/ 	.byte	0x02, 0x4a
	.zero		1
	.zero		1


	//----- nvinfo : EIATTR_EXIT_INSTR_OFFSETS
	.align		4
        /*0028*/ 	.byte	0x04, 0x1c
        /*002a*/ 	.short	(.L_11 - .L_10)


	//   ....[0]....
.L_10:
        /*002c*/ 	.word	0x000000f0


	//----- nvinfo : EIATTR_CBANK_PARAM_SIZE
	.align		4
.L_11:
        /*0030*/ 	.byte	0x03, 0x19
        /*0032*/ 	.short	0x0008


	//----- nvinfo : EIATTR_PARAM_CBANK
	.align		4
        /*0034*/ 	.byte	0x04, 0x0a
        /*0036*/ 	.short	(.L_13 - .L_12)
	.align		4
.L_12:
        /*0038*/ 	.word	index@(.nv.constant0._Z8moveLeftPf)
        /*003c*/ 	.short	0x0380
        /*003e*/ 	.short	0x0008


	//----- nvinfo : EIATTR_SW_WAR
	.align		4
.L_13:
        /*0040*/ 	.byte	0x04, 0x36
        /*0042*/ 	.short	(.L_15 - .L_14)
.L_14:
        /*0044*/ 	.word	0x00000008
.L_15:


//--------------------- .nv.callgraph             --------------------------
	.section	.nv.callgraph,"",@"SHT_CUDA_CALLGRAPH"
	.align	4
	.sectionentsize	8
	.align		4
        /*0000*/ 	.word	0x00000000
	.align		4
        /*0004*/ 	.word	0xffffffff
	.align		4
        /*0008*/ 	.word	0x00000000
	.align		4
        /*000c*/ 	.word	0xfffffffe
	.align		4
        /*0010*/ 	.word	0x00000000
	.align		4
        /*0014*/ 	.word	0xfffffffd
	.align		4
        /*0018*/ 	.word	0x00000000
	.align		4
        /*001c*/ 	.word	0xfffffffc


//--------------------- .text._Z8moveLeftPf       --------------------------
	.section	.text._Z8moveLeftPf,"ax",@progbits
	.align	128
        .global         _Z8moveLeftPf
        .type           _Z8moveLeftPf,@function
        .size           _Z8moveLeftPf,(.L_x_1 - _Z8moveLeftPf)
        .other          _Z8moveLeftPf,@"STO_CUDA_ENTRY STV_DEFAULT"
_Z8moveLeftPf:
.text._Z8moveLeftPf:
[----:B------:R-:W-:Y:S01]  /*0000*/  LDC R1, c[0x0][0x37c] ;  /* 0x0000df00ff017b82 */ /* 0x000fe20000000800 */
[----:B------:R-:W0:Y:S07]  /*0010*/  S2R R5, SR_TID.Y ;  /* 0x0000000000057919 */ /* 0x000e2e0000002200 */
[----:B------:R-:W1:Y:S01]  /*0020*/  LDC.64 R2, c[0x0][0x380] ;  /* 0x0000e000ff027b82 */ /* 0x000e620000000a00 */
[----:B------:R-:W0:Y:S01]  /*0030*/  LDCU UR6, c[0x0][0x360] ;  /* 0x00006c00ff0677ac */ /* 0x000e220008000800 */
[----:B------:R-:W0:Y:S01]  /*0040*/  S2R R0, SR_TID.X ;  /* 0x0000000000007919 */ /* 0x000e220000002100 */
[----:B------:R-:W2:Y:S01]  /*0050*/  LDCU.64 UR4, c[0x0][0x358] ;  /* 0x00006b00ff0477ac */ /* 0x000ea20008000a00 */
[----:B0-----:R-:W-:-:S04]  /*0060*/  IMAD R5, R5, UR6, R0 ;  /* 0x0000000605057c24 */ /* 0x001fc8000f8e0200 */
[----:B-1----:R-:W-:-:S05]  /*0070*/  IMAD.WIDE.U32 R2, R5, 0x4, R2 ;  /* 0x0000000405027825 */ /* 0x002fca00078e0002 */
[----:B--2---:R-:W2:Y:S01]  /*0080*/  LDG.E R0, desc[UR4][R2.64] ;  /* 0x0000000402007981 */ /* 0x004ea2000c1e1900 */
[----:B------:R-:W-:Y:S01]  /*0090*/  UMOV UR6, 0xd35a8588 ;  /* 0xd35a858800067882 */ /* 0x000fe20000000000 */
[----:B------:R-:W-:Y:S01]  /*00a0*/  UMOV UR7, 0x3f74e3bc ;  /* 0x3f74e3bc00077882 */ /* 0x000fe20000000000 */
[----:B--2---:R-:W0:Y:S02]  /*00b0*/  F2F.F64.F32 R4, R0 ;  /* 0x0000000000047310 */ /* 0x004e240000201800 */
[----:B0-----:R-:W-:-:S10]  /*00c0*/  DADD R4, R4, UR6 ;  /* 0x0000000604047e29 */ /* 0x001fd40008000000 */
[----:B------:R-:W0:Y:S02]  /*00d0*/  F2F.F32.F64 R5, R4 ;  /* 0x0000000400057310 */ /* 0x000e240000301000 */
[----:B0-----:R-:W-:Y:S01]  /*00e0*/  STG.E desc[UR4][R2.64], R5 ;  /* 0x0000000502007986 */ /* 0x001fe2000c101904 */
[----:B------:R-:W-:Y:S05]  /*00f0*/  EXIT ;  /* 0x000000000000794d */ /* 0x000fea0003800000 */
.L_x_0:
[----:B------:R-:W-:-:S00]  /*0100*/  BRA `(.L_x_0) ;  /* 0xfffffffc00fc7947 */ /* 0x000fc0000383ffff */
[----:B------:R-:W-:-:S00]  /*0110*/  NOP ;  /* 0x0000000000007918 */ /* 0x000fc00000000000 */
        /* <DEDUP_REMOVED lines=14> */
.L_x_1:


//--------------------- .nv.shared.reserved.0     --------------------------
	.section	.nv.shared.reserved.0,"aw",@nobits
	.weak		__nv_reservedSMEM_offset_0_alias
	.size		__nv_reservedSMEM_offset_0_alias, 0, 64
	.other		__nv_reservedSMEM_offset_0_alias,@"STO_CUDA_RESERVED_SHARED STV_DEFAULT"
__nv_reservedSMEM_offset_0_alias:
	.zero		0
	.zero		64


//--------------------- .nv.constant0._Z8moveLeftPf --------------------------
	.section	.nv.constant0._Z8moveLeftPf,"a",@progbits
	.sectionflags	@""
	.align	4
.nv.constant0._Z8moveLeftPf:
	.zero		904


//--------------------- SYMBOLS --------------------------

	.type		.nv.reservedSmem.offset0,@object
	.size		.nv.reservedSmem.offset0,0x4
